//
// Generated by NVIDIA NVVM Compiler
//
// Compiler Build ID: CL-36424714
// Cuda compilation tools, release 13.0, V13.0.88
// Based on NVVM 20.0.0
//

.version 9.0
.target sm_100
.address_size 64

	// .globl	_Z11convolve_1dPiS_S_ii

.visible .entry _Z11convolve_1dPiS_S_ii(
	.param .u64 .ptr .align 1 _Z11convolve_1dPiS_S_ii_param_0,
	.param .u64 .ptr .align 1 _Z11convolve_1dPiS_S_ii_param_1,
	.param .u64 .ptr .align 1 _Z11convolve_1dPiS_S_ii_param_2,
	.param .u32 _Z11convolve_1dPiS_S_ii_param_3,
	.param .u32 _Z11convolve_1dPiS_S_ii_param_4
)
{
	.reg .pred 	%p<56>;
	.reg .b32 	%r<158>;
	.reg .b64 	%rd<47>;

	ld.param.u64 	%rd7, [_Z11convolve_1dPiS_S_ii_param_0];
	ld.param.u64 	%rd8, [_Z11convolve_1dPiS_S_ii_param_1];
	ld.param.u64 	%rd6, [_Z11convolve_1dPiS_S_ii_param_2];
	ld.param.u32 	%r70, [_Z11convolve_1dPiS_S_ii_param_3];
	ld.param.u32 	%r71, [_Z11convolve_1dPiS_S_ii_param_4];
	cvta.to.global.u64 	%rd1, %rd8;
	cvta.to.global.u64 	%rd2, %rd7;
	mov.u32 	%r1, %tid.x;
	mov.u32 	%r72, %ctaid.x;
	mov.u32 	%r73, %ntid.x;
	mul.lo.s32 	%r2, %r72, %r73;
	add.s32 	%r3, %r2, %r1;
	setp.ge.s32 	%p1, %r3, %r70;
	@%p1 bra 	$L__BB0_44;
	shr.u32 	%r75, %r71, 31;
	add.s32 	%r76, %r71, %r75;
	shr.s32 	%r6, %r76, 1;
	neg.s32 	%r4, %r6;
	sub.s32 	%r5, %r3, %r6;
	add.s32 	%r77, %r6, %r3;
	setp.gt.s32 	%p2, %r5, %r77;
	mov.b32 	%r157, 0;
	@%p2 bra 	$L__BB0_43;
	sub.s32 	%r80, %r6, %r4;
	add.s32 	%r7, %r80, 1;
	and.b32  	%r8, %r7, 7;
	setp.lt.u32 	%p3, %r80, 7;
	mov.b32 	%r157, 0;
	mov.u32 	%r150, %r5;
	@%p3 bra 	$L__BB0_22;
	add.s32 	%r83, %r1, %r4;
	add.s32 	%r84, %r83, %r2;
	add.s32 	%r132, %r84, 3;
	and.b32  	%r85, %r7, -8;
	neg.s32 	%r130, %r85;
	mov.b32 	%r157, 0;
	mov.b32 	%r131, 3;
$L__BB0_4:
	.pragma "nounroll";
	add.s32 	%r15, %r132, -3;
	setp.lt.s32 	%p4, %r15, 0;
	setp.ge.s32 	%p5, %r15, %r70;
	or.pred  	%p6, %p4, %p5;
	add.s32 	%r86, %r131, -3;
	mul.wide.s32 	%rd9, %r86, 4;
	add.s64 	%rd3, %rd1, %rd9;
	@%p6 bra 	$L__BB0_6;
	mul.wide.u32 	%rd10, %r15, 4;
	add.s64 	%rd11, %rd2, %rd10;
	ld.global.u32 	%r87, [%rd11];
	ld.global.u32 	%r88, [%rd3];
	mad.lo.s32 	%r157, %r88, %r87, %r157;
$L__BB0_6:
	add.s32 	%r18, %r15, 1;
	setp.lt.s32 	%p7, %r18, 0;
	setp.ge.s32 	%p8, %r18, %r70;
	or.pred  	%p9, %p7, %p8;
	@%p9 bra 	$L__BB0_8;
	add.s32 	%r89, %r132, -2;
	mul.wide.u32 	%rd12, %r89, 4;
	add.s64 	%rd13, %rd2, %rd12;
	ld.global.u32 	%r90, [%rd13];
	ld.global.u32 	%r91, [%rd3+4];
	mad.lo.s32 	%r157, %r91, %r90, %r157;
$L__BB0_8:
	add.s32 	%r92, %r18, 1;
	setp.lt.s32 	%p10, %r92, 0;
	setp.ge.s32 	%p11, %r92, %r70;
	or.pred  	%p12, %p10, %p11;
	@%p12 bra 	$L__BB0_10;
	add.s32 	%r93, %r132, -1;
	mul.wide.u32 	%rd14, %r93, 4;
	add.s64 	%rd15, %rd2, %rd14;
	ld.global.u32 	%r94, [%rd15];
	ld.global.u32 	%r95, [%rd3+8];
	mad.lo.s32 	%r157, %r95, %r94, %r157;
$L__BB0_10:
	setp.lt.s32 	%p13, %r132, 0;
	setp.ge.s32 	%p14, %r132, %r70;
	or.pred  	%p15, %p13, %p14;
	@%p15 bra 	$L__BB0_12;
	mul.wide.u32 	%rd16, %r132, 4;
	add.s64 	%rd17, %rd2, %rd16;
	ld.global.u32 	%r96, [%rd17];
	ld.global.u32 	%r97, [%rd3+12];
	mad.lo.s32 	%r157, %r97, %r96, %r157;
$L__BB0_12:
	add.s32 	%r25, %r132, 1;
	setp.lt.s32 	%p16, %r25, 0;
	setp.ge.s32 	%p17, %r25, %r70;
	or.pred  	%p18, %p16, %p17;
	@%p18 bra 	$L__BB0_14;
	mul.wide.u32 	%rd18, %r25, 4;
	add.s64 	%rd19, %rd2, %rd18;
	ld.global.u32 	%r98, [%rd19];
	ld.global.u32 	%r99, [%rd3+16];
	mad.lo.s32 	%r157, %r99, %r98, %r157;
$L__BB0_14:
	add.s32 	%r28, %r25, 1;
	setp.lt.s32 	%p19, %r28, 0;
	setp.ge.s32 	%p20, %r28, %r70;
	or.pred  	%p21, %p19, %p20;
	@%p21 bra 	$L__BB0_16;
	add.s32 	%r100, %r132, 2;
	mul.wide.u32 	%rd20, %r100, 4;
	add.s64 	%rd21, %rd2, %rd20;
	ld.global.u32 	%r101, [%rd21];
	ld.global.u32 	%r102, [%rd3+20];
	mad.lo.s32 	%r157, %r102, %r101, %r157;
$L__BB0_16:
	add.s32 	%r31, %r28, 1;
	setp.lt.s32 	%p22, %r31, 0;
	setp.ge.s32 	%p23, %r31, %r70;
	or.pred  	%p24, %p22, %p23;
	@%p24 bra 	$L__BB0_18;
	add.s32 	%r103, %r132, 3;
	mul.wide.u32 	%rd22, %r103, 4;
	add.s64 	%rd23, %rd2, %rd22;
	ld.global.u32 	%r104, [%rd23];
	ld.global.u32 	%r105, [%rd3+24];
	mad.lo.s32 	%r157, %r105, %r104, %r157;
$L__BB0_18:
	add.s32 	%r106, %r31, 1;
	setp.lt.s32 	%p25, %r106, 0;
	setp.ge.s32 	%p26, %r106, %r70;
	or.pred  	%p27, %p25, %p26;
	@%p27 bra 	$L__BB0_20;
	add.s32 	%r107, %r132, 4;
	mul.wide.u32 	%rd24, %r107, 4;
	add.s64 	%rd25, %rd2, %rd24;
	ld.global.u32 	%r108, [%rd25];
	ld.global.u32 	%r109, [%rd3+28];
	mad.lo.s32 	%r157, %r109, %r108, %r157;
$L__BB0_20:
	add.s32 	%r132, %r132, 8;
	add.s32 	%r131, %r131, 8;
	add.s32 	%r130, %r130, 8;
	setp.ne.s32 	%p28, %r130, 0;
	@%p28 bra 	$L__BB0_4;
	add.s32 	%r150, %r132, -3;
$L__BB0_22:
	setp.eq.s32 	%p29, %r8, 0;
	@%p29 bra 	$L__BB0_43;
	and.b32  	%r43, %r7, 3;
	setp.lt.u32 	%p30, %r8, 4;
	@%p30 bra 	$L__BB0_33;
	setp.lt.s32 	%p31, %r150, 0;
	setp.ge.s32 	%p32, %r150, %r70;
	or.pred  	%p33, %p31, %p32;
	sub.s32 	%r111, %r150, %r5;
	mul.wide.s32 	%rd26, %r111, 4;
	add.s64 	%rd4, %rd1, %rd26;
	@%p33 bra 	$L__BB0_26;
	mul.wide.u32 	%rd27, %r150, 4;
	add.s64 	%rd28, %rd2, %rd27;
	ld.global.u32 	%r112, [%rd28];
	ld.global.u32 	%r113, [%rd4];
	mad.lo.s32 	%r157, %r113, %r112, %r157;
$L__BB0_26:
	add.s32 	%r46, %r150, 1;
	setp.lt.s32 	%p34, %r46, 0;
	setp.ge.s32 	%p35, %r46, %r70;
	or.pred  	%p36, %p34, %p35;
	@%p36 bra 	$L__BB0_28;
	mul.wide.u32 	%rd29, %r46, 4;
	add.s64 	%rd30, %rd2, %rd29;
	ld.global.u32 	%r114, [%rd30];
	ld.global.u32 	%r115, [%rd4+4];
	mad.lo.s32 	%r157, %r115, %r114, %r157;
$L__BB0_28:
	add.s32 	%r49, %r150, 2;
	setp.lt.s32 	%p37, %r49, 0;
	setp.ge.s32 	%p38, %r49, %r70;
	or.pred  	%p39, %p37, %p38;
	@%p39 bra 	$L__BB0_30;
	mul.wide.u32 	%rd31, %r49, 4;
	add.s64 	%rd32, %rd2, %rd31;
	ld.global.u32 	%r116, [%rd32];
	ld.global.u32 	%r117, [%rd4+8];
	mad.lo.s32 	%r157, %r117, %r116, %r157;
$L__BB0_30:
	add.s32 	%r52, %r150, 3;
	setp.lt.s32 	%p40, %r52, 0;
	setp.ge.s32 	%p41, %r52, %r70;
	or.pred  	%p42, %p40, %p41;
	@%p42 bra 	$L__BB0_32;
	mul.wide.u32 	%rd33, %r52, 4;
	add.s64 	%rd34, %rd2, %rd33;
	ld.global.u32 	%r118, [%rd34];
	ld.global.u32 	%r119, [%rd4+12];
	mad.lo.s32 	%r157, %r119, %r118, %r157;
$L__BB0_32:
	add.s32 	%r150, %r150, 4;
$L__BB0_33:
	setp.eq.s32 	%p43, %r43, 0;
	@%p43 bra 	$L__BB0_43;
	setp.eq.s32 	%p44, %r43, 1;
	@%p44 bra 	$L__BB0_40;
	setp.lt.s32 	%p45, %r150, 0;
	setp.ge.s32 	%p46, %r150, %r70;
	or.pred  	%p47, %p45, %p46;
	sub.s32 	%r121, %r150, %r5;
	mul.wide.s32 	%rd35, %r121, 4;
	add.s64 	%rd5, %rd1, %rd35;
	@%p47 bra 	$L__BB0_37;
	mul.wide.u32 	%rd36, %r150, 4;
	add.s64 	%rd37, %rd2, %rd36;
	ld.global.u32 	%r122, [%rd37];
	ld.global.u32 	%r123, [%rd5];
	mad.lo.s32 	%r157, %r123, %r122, %r157;
$L__BB0_37:
	add.s32 	%r61, %r150, 1;
	setp.lt.s32 	%p48, %r61, 0;
	setp.ge.s32 	%p49, %r61, %r70;
	or.pred  	%p50, %p48, %p49;
	@%p50 bra 	$L__BB0_39;
	mul.wide.u32 	%rd38, %r61, 4;
	add.s64 	%rd39, %rd2, %rd38;
	ld.global.u32 	%r124, [%rd39];
	ld.global.u32 	%r125, [%rd5+4];
	mad.lo.s32 	%r157, %r125, %r124, %r157;
$L__BB0_39:
	add.s32 	%r150, %r150, 2;
$L__BB0_40:
	and.b32  	%r126, %r7, 1;
	setp.eq.b32 	%p51, %r126, 1;
	not.pred 	%p52, %p51;
	@%p52 bra 	$L__BB0_43;
	setp.lt.s32 	%p53, %r150, 0;
	setp.ge.s32 	%p54, %r150, %r70;
	or.pred  	%p55, %p53, %p54;
	@%p55 bra 	$L__BB0_43;
	mul.wide.u32 	%rd40, %r150, 4;
	add.s64 	%rd41, %rd2, %rd40;
	ld.global.u32 	%r127, [%rd41];
	sub.s32 	%r128, %r150, %r5;
	mul.wide.s32 	%rd42, %r128, 4;
	add.s64 	%rd43, %rd1, %rd42;
	ld.global.u32 	%r129, [%rd43];
	mad.lo.s32 	%r157, %r129, %r127, %r157;
$L__BB0_43:
	cvta.to.global.u64 	%rd44, %rd6;
	mul.wide.s32 	%rd45, %r3, 4;
	add.s64 	%rd46, %rd44, %rd45;
	st.global.u32 	[%rd46], %r157;
$L__BB0_44:
	ret;

}


// ===== COMPILED SASS (sm_100) =====

	.target	sm_100

	.elftype	@"ET_EXEC"


//--------------------- .note.nv.tkinfo           --------------------------
	.section	.note.nv.tkinfo,"",@"SHT_NOTE"
	.sectionflags	@"SHF_NOTE_NV_TKINFO"
	.tkinfo
        /*0018*/ 	.word	0x00000002
        /*0030*/ 	.string	""
        /*0030*/ 	.string	"ptxas"
        /*0030*/ 	.string	"Cuda compilation tools, release 13.0, V13.0.88"
        /*0030*/ 	.string	"Build cuda_13.0.r13.0/compiler.36424714_0"
        /*0030*/ 	.string	"-arch sm_100 -m 64 "



//--------------------- .note.nv.cuinfo           --------------------------
	.section	.note.nv.cuinfo,"",@"SHT_NOTE"
	.sectionflags	@"SHF_NOTE_NV_CUINFO"
        /*0018*/ 	.short	0x0002
        /*001a*/ 	.short	0x0064
        /*001c*/ 	.short	0x0082
	.zero		2


//--------------------- .nv.info                  --------------------------
	.section	.nv.info,"",@"SHT_CUDA_INFO"
	.align	4


	//----- nvinfo : EIATTR_REGCOUNT
	.align		4
        /*0000*/ 	.byte	0x04, 0x2f
        /*0002*/ 	.short	(.L_1 - .L_0)
	.align		4
.L_0:
        /*0004*/ 	.word	index@(_Z11convolve_1dPiS_S_ii)
        /*0008*/ 	.word	0x00000020


	//----- nvinfo : EIATTR_FRAME_SIZE
	.align		4
.L_1:
        /*000c*/ 	.byte	0x04, 0x11
        /*000e*/ 	.short	(.L_3 - .L_2)
	.align		4
.L_2:
        /*0010*/ 	.word	index@(_Z11convolve_1dPiS_S_ii)
        /*0014*/ 	.word	0x00000000


	//----- nvinfo : EIATTR_MIN_STACK_SIZE
	.align		4
.L_3:
        /*0018*/ 	.byte	0x04, 0x12
        /*001a*/ 	.short	(.L_5 - .L_4)
	.align		4
.L_4:
        /*001c*/ 	.word	index@(_Z11convolve_1dPiS_S_ii)
        /*0020*/ 	.word	0x00000000
.L_5:


//--------------------- .nv.compat                --------------------------
	.section	.nv.compat,"",@"SHT_CUDA_COMPAT_INFO"
	.align	4
        /*0000*/ 	.byte	0x02, 0x09, 0x00, 0x00, 0x02, 0x02, 0x01, 0x00, 0x02, 0x05, 0x05, 0x00, 0x03, 0x07, 0x01, 0x01
        /*0010*/ 	.byte	0x02, 0x03, 0x00, 0x00, 0x02, 0x06, 0x01, 0x00, 0x04, 0x0b, 0x08, 0x00, 0x09, 0x00, 0x00, 0x00
        /*0020*/ 	.byte	0x00, 0x00, 0x00, 0x00


//--------------------- .nv.info._Z11convolve_1dPiS_S_ii --------------------------
	.section	.nv.info._Z11convolve_1dPiS_S_ii,"",@"SHT_CUDA_INFO"
	.sectionflags	@""
	.align	4


	//----- nvinfo : EIATTR_CUDA_API_VERSION
	.align		4
        /*0000*/ 	.byte	0x04, 0x37
        /*0002*/ 	.short	(.L_7 - .L_6)
.L_6:
        /*0004*/ 	.word	0x00000082


	//----- nvinfo : EIATTR_KPARAM_INFO
	.align		4
.L_7:
        /*0008*/ 	.byte	0x04, 0x17
        /*000a*/ 	.short	(.L_9 - .L_8)
.L_8:
        /*000c*/ 	.word	0x00000000
        /*0010*/ 	.short	0x0004
        /*0012*/ 	.short	0x001c
        /*0014*/ 	.byte	0x00, 0xf0, 0x11, 0x00


	//----- nvinfo : EIATTR_KPARAM_INFO
	.align		4
.L_9:
        /*0018*/ 	.byte	0x04, 0x17
        /*001a*/ 	.short	(.L_11 - .L_10)
.L_10:
        /*001c*/ 	.word	0x00000000
        /*0020*/ 	.short	0x0003
        /*0022*/ 	.short	0x0018
        /*0024*/ 	.byte	0x00, 0xf0, 0x11, 0x00


	//----- nvinfo : EIATTR_KPARAM_INFO
	.align		4
.L_11:
        /*0028*/ 	.byte	0x04, 0x17
        /*002a*/ 	.short	(.L_13 - .L_12)
.L_12:
        /*002c*/ 	.word	0x00000000
        /*0030*/ 	.short	0x0002
        /*0032*/ 	.short	0x0010
        /*0034*/ 	.byte	0x00, 0xf5, 0x21, 0x00


	//----- nvinfo : EIATTR_KPARAM_INFO
	.align		4
.L_13:
        /*0038*/ 	.byte	0x04, 0x17
        /*003a*/ 	.short	(.L_15 - .L_14)
.L_14:
        /*003c*/ 	.word	0x00000000
        /*0040*/ 	.short	0x0001
        /*0042*/ 	.short	0x0008
        /*0044*/ 	.byte	0x00, 0xf5, 0x21, 0x00


	//----- nvinfo : EIATTR_KPARAM_INFO
	.align		4
.L_15:
        /*0048*/ 	.byte	0x04, 0x17
        /*004a*/ 	.short	(.L_17 - .L_16)
.L_16:
        /*004c*/ 	.word	0x00000000
        /*0050*/ 	.short	0x0000
        /*0052*/ 	.short	0x0000
        /*0054*/ 	.byte	0x00, 0xf5, 0x21, 0x00


	//----- nvinfo : EIATTR_SPARSE_MMA_MASK
	.align		4
.L_17:
        /*0058*/ 	.byte	0x03, 0x50
        /*005a*/ 	.short	0x0000


	//----- nvinfo : EIATTR_MAXREG_COUNT
	.align		4
        /*005c*/ 	.byte	0x03, 0x1b
        /*005e*/ 	.short	0x00ff


	//----- nvinfo : EIATTR_MERCURY_ISA_VERSION
	.align		4
        /*0060*/ 	.byte	0x03, 0x5f
        /*0062*/ 	.short	0x0101


	//----- nvinfo : EIATTR_VRC_CTA_INIT_COUNT
	.align		4
        /*0064*/ 	.byte	0x02, 0x4a
	.zero		1
	.zero		1


	//----- nvinfo : EIATTR_EXIT_INSTR_OFFSETS
	.align		4
        /*0068*/ 	.byte	0x04, 0x1c
        /*006a*/ 	.short	(.L_19 - .L_18)


	//   ....[0]....
.L_18:
        /*006c*/ 	.word	0x00000090


	//   ....[1]....
        /*0070*/ 	.word	0x00000bb0


	//----- nvinfo : EIATTR_CRS_STACK_SIZE
	.align		4
.L_19:
        /*0074*/ 	.byte	0x04, 0x1e
        /*0076*/ 	.short	(.L_21 - .L_20)
.L_20:
        /*0078*/ 	.word	0x00000000


	//----- nvinfo : EIATTR_CBANK_PARAM_SIZE
	.align		4
.L_21:
        /*007c*/ 	.byte	0x03, 0x19
        /*007e*/ 	.short	0x0020


	//----- nvinfo : EIATTR_PARAM_CBANK
	.align		4
        /*0080*/ 	.byte	0x04, 0x0a
        /*0082*/ 	.short	(.L_23 - .L_22)
	.align		4
.L_22:
        /*0084*/ 	.word	index@(.nv.constant0._Z11convolve_1dPiS_S_ii)
        /*0088*/ 	.short	0x0380
        /*008a*/ 	.short	0x0020


	//----- nvinfo : EIATTR_SW_WAR
	.align		4
.L_23:
        /*008c*/ 	.byte	0x04, 0x36
        /*008e*/ 	.short	(.L_25 - .L_24)
.L_24:
        /*0090*/ 	.word	0x00000008
.L_25:


//--------------------- .nv.callgraph             --------------------------
	.section	.nv.callgraph,"",@"SHT_CUDA_CALLGRAPH"
	.align	4
	.sectionentsize	8
	.align		4
        /*0000*/ 	.word	0x00000000
	.align		4
        /*0004*/ 	.word	0xffffffff
	.align		4
        /*0008*/ 	.word	0x00000000
	.align		4
        /*000c*/ 	.word	0xfffffffe
	.align		4
        /*0010*/ 	.word	0x00000000
	.align		4
        /*0014*/ 	.word	0xfffffffd
	.align		4
        /*0018*/ 	.word	0x00000000
	.align		4
        /*001c*/ 	.word	0xfffffffc


//--------------------- .text._Z11convolve_1dPiS_S_ii --------------------------
	.section	.text._Z11convolve_1dPiS_S_ii,"ax",@progbits
	.align	128
        .global         _Z11convolve_1dPiS_S_ii
        .type           _Z11convolve_1dPiS_S_ii,@function
        .size           _Z11convolve_1dPiS_S_ii,(.L_x_7 - _Z11convolve_1dPiS_S_ii)
        .other          _Z11convolve_1dPiS_S_ii,@"STO_CUDA_ENTRY STV_DEFAULT"
_Z11convolve_1dPiS_S_ii:
.text._Z11convolve_1dPiS_S_ii:
[----:B------:R-:W-:Y:S01]  /*0000*/  LDC R1, c[0x0][0x37c] ;  /* 0x0000df00ff017b82 */ /* 0x000fe20000000800 */
[----:B------:R-:W0:Y:S07]  /*0010*/  S2R R7, SR_TID.X ;  /* 0x0000000000077919 */ /* 0x000e2e0000002100 */
[----:B------:R-:W1:Y:S01]  /*0020*/  S2UR UR4, SR_CTAID.X ;  /* 0x00000000000479c3 */ /* 0x000e620000002500 */
[----:B------:R-:W1:Y:S01]  /*0030*/  LDCU UR5, c[0x0][0x360] ;  /* 0x00006c00ff0577ac */ /* 0x000e620008000800 */
[----:B------:R-:W2:Y:S02]  /*0040*/  LDCU UR6, c[0x0][0x398] ;  /* 0x00007300ff0677ac */ /* 0x000ea40008000800 */
[----:B--2---:R-:W-:Y:S01]  /*0050*/  IMAD.U32 R0, RZ, RZ, UR6 ;  /* 0x00000006ff007e24 */ /* 0x004fe2000f8e00ff */
[----:B-1----:R-:W-:-:S06]  /*0060*/  UIMAD UR4, UR4, UR5, URZ ;  /* 0x00000005040472a4 */ /* 0x002fcc000f8e02ff */
[----:B0-----:R-:W-:-:S05]  /*0070*/  VIADD R3, R7, UR4 ;  /* 0x0000000407037c36 */ /* 0x001fca0008000000 */
[----:B------:R-:W-:-:S13]  /*0080*/  ISETP.GE.AND P0, PT, R3, R0, PT ;  /* 0x000000000300720c */ /* 0x000fda0003f06270 */
[----:B------:R-:W-:Y:S05]  /*0090*/  @P0 EXIT ;  /* 0x000000000000094d */ /* 0x000fea0003800000 */
[----:B------:R-:W0:Y:S01]  /*00a0*/  LDC R2, c[0x0][0x39c] ;  /* 0x0000e700ff027b82 */ /* 0x000e220000000800 */
[----:B------:R-:W1:Y:S01]  /*00b0*/  LDCU.64 UR6, c[0x0][0x358] ;  /* 0x00006b00ff0677ac */ /* 0x000e620008000a00 */
[----:B------:R-:W-:Y:S01]  /*00c0*/  BSSY.RECONVERGENT B0, `(.L_x_0) ;  /* 0x00000ab000007945 */ /* 0x000fe20003800200 */
[----:B------:R-:W-:Y:S01]  /*00d0*/  IMAD.MOV.U32 R4, RZ, RZ, RZ ;  /* 0x000000ffff047224 */ /* 0x000fe200078e00ff */
[----:B0-----:R-:W-:-:S04]  /*00e0*/  LEA.HI R2, R2, R2, RZ, 0x1 ;  /* 0x0000000202027211 */ /* 0x001fc800078f08ff */
[----:B------:R-:W-:-:S04]  /*00f0*/  SHF.R.S32.HI R8, RZ, 0x1, R2 ;  /* 0x00000001ff087819 */ /* 0x000fc80000011402 */
[C---:B------:R-:W-:Y:S01]  /*0100*/  IADD3 R2, PT, PT, R3.reuse, -R8, RZ ;  /* 0x8000000803027210 */ /* 0x040fe20007ffe0ff */
[----:B------:R-:W-:-:S05]  /*0110*/  IMAD.IADD R5, R3, 0x1, R8 ;  /* 0x0000000103057824 */ /* 0x000fca00078e0208 */
[----:B------:R-:W-:-:S13]  /*0120*/  ISETP.GT.AND P0, PT, R2, R5, PT ;  /* 0x000000050200720c */ /* 0x000fda0003f04270 */
[----:B-1----:R-:W-:Y:S05]  /*0130*/  @P0 BRA `(.L_x_1) ;  /* 0x00000008008c0947 */ /* 0x002fea0003800000 */
[----:B------:R-:W-:Y:S01]  /*0140*/  IADD3 R5, PT, PT, R8, R8, RZ ;  /* 0x0000000808057210 */ /* 0x000fe20007ffe0ff */
[----:B------:R-:W-:Y:S01]  /*0150*/  IMAD.MOV.U32 R4, RZ, RZ, RZ ;  /* 0x000000ffff047224 */ /* 0x000fe200078e00ff */
[----:B------:R-:W-:Y:S02]  /*0160*/  MOV R23, R2 ;  /* 0x0000000200177202 */ /* 0x000fe40000000f00 */
[C---:B------:R-:W-:Y:S01]  /*0170*/  ISETP.GE.U32.AND P0, PT, R5.reuse, 0x7, PT ;  /* 0x000000070500780c */ /* 0x040fe20003f06070 */
[----:B------:R-:W-:-:S05]  /*0180*/  VIADD R5, R5, 0x1 ;  /* 0x0000000105057836 */ /* 0x000fca0000000000 */
[----:B------:R-:W-:-:S07]  /*0190*/  LOP3.LUT R6, R5, 0x7, RZ, 0xc0, !PT ;  /* 0x0000000705067812 */ /* 0x000fce00078ec0ff */
[----:B------:R-:W-:Y:S05]  /*01a0*/  @!P0 BRA `(.L_x_2) ;  /* 0x0000000400408947 */ /* 0x000fea0003800000 */
[----:B------:R-:W0:Y:S01]  /*01b0*/  LDC.64 R10, c[0x0][0x388] ;  /* 0x0000e200ff0a7b82 */ /* 0x000e220000000a00 */
[----:B------:R-:W-:Y:S01]  /*01c0*/  LOP3.LUT R22, R5, 0xfffffff8, RZ, 0xc0, !PT ;  /* 0xfffffff805167812 */ /* 0x000fe200078ec0ff */
[----:B------:R-:W-:Y:S01]  /*01d0*/  IMAD.MOV.U32 R4, RZ, RZ, RZ ;  /* 0x000000ffff047224 */ /* 0x000fe200078e00ff */
[----:B------:R-:W-:Y:S01]  /*01e0*/  IADD3 R23, PT, PT, R7, UR4, -R8 ;  /* 0x0000000407177c10 */ /* 0x000fe2000fffe808 */
[----:B------:R-:W-:Y:S01]  /*01f0*/  IMAD.MOV.U32 R8, RZ, RZ, 0x3 ;  /* 0x00000003ff087424 */ /* 0x000fe200078e00ff */
[----:B------:R-:W1:Y:S01]  /*0200*/  LDCU UR5, c[0x0][0x398] ;  /* 0x00007300ff0577ac */ /* 0x000e620008000800 */
[----:B------:R-:W-:Y:S01]  /*0210*/  IMAD.MOV R22, RZ, RZ, -R22 ;  /* 0x000000ffff167224 */ /* 0x000fe200078e0a16 */
[----:B------:R-:W-:-:S07]  /*0220*/  IADD3 R23, PT, PT, R23, 0x3, RZ ;  /* 0x0000000317177810 */ /* 0x000fce0007ffe0ff */
.L_x_3:
[C---:B------:R-:W-:Y:S01]  /*0230*/  VIADD R7, R23.reuse, 0xfffffffd ;  /* 0xfffffffd17077836 */ /* 0x040fe20000000000 */
[----:B-1----:R-:W-:Y:S01]  /*0240*/  MOV R0, UR5 ;  /* 0x0000000500007c02 */ /* 0x002fe20008000f00 */
[----:B------:R-:W-:Y:S02]  /*0250*/  VIADD R19, R23, 0xfffffffe ;  /* 0xfffffffe17137836 */ /* 0x000fe40000000000 */
[----:B------:R-:W-:Y:S01]  /*0260*/  VIADD R15, R8, 0xfffffffd ;  /* 0xfffffffd080f7836 */ /* 0x000fe20000000000 */
[-C--:B------:R-:W-:Y:S02]  /*0270*/  ISETP.GE.AND P5, PT, R7, R0.reuse, PT ;  /* 0x000000000700720c */ /* 0x080fe40003fa6270 */
[----:B------:R-:W-:Y:S01]  /*0280*/  ISETP.GE.AND P4, PT, R19, R0, PT ;  /* 0x000000001300720c */ /* 0x000fe20003f86270 */
[----:B0-----:R-:W-:Y:S01]  /*0290*/  IMAD.WIDE R14, R15, 0x4, R10 ;  /* 0x000000040f0e7825 */ /* 0x001fe200078e020a */
[----:B------:R-:W-:Y:S02]  /*02a0*/  ISETP.LT.OR P5, PT, R7, RZ, P5 ;  /* 0x000000ff0700720c */ /* 0x000fe40002fa1670 */
[----:B------:R-:W-:-:S11]  /*02b0*/  ISETP.LT.OR P4, PT, R19, RZ, P4 ;  /* 0x000000ff1300720c */ /* 0x000fd60002781670 */
[----:B------:R-:W0:Y:S02]  /*02c0*/  @!P5 LDC.64 R16, c[0x0][0x380] ;  /* 0x0000e000ff10db82 */ /* 0x000e240000000a00 */
[----:B------:R-:W2:Y:S06]  /*02d0*/  @!P4 LDG.E R26, desc[UR6][R14.64+0x4] ;  /* 0x000004060e1ac981 */ /* 0x000eac000c1e1900 */
[----:B------:R-:W1:Y:S01]  /*02e0*/  @!P4 LDC.64 R12, c[0x0][0x380] ;  /* 0x0000e000ff0ccb82 */ /* 0x000e620000000a00 */
[----:B0-----:R-:W-:Y:S02]  /*02f0*/  @!P5 IMAD.WIDE.U32 R16, R7, 0x4, R16 ;  /* 0x000000040710d825 */ /* 0x001fe400078e0010 */
[----:B------:R-:W3:Y:S04]  /*0300*/  @!P5 LDG.E R7, desc[UR6][R14.64] ;  /* 0x000000060e07d981 */ /* 0x000ee8000c1e1900 */
[----:B------:R-:W3:Y:S01]  /*0310*/  @!P5 LDG.E R16, desc[UR6][R16.64] ;  /* 0x000000061010d981 */ /* 0x000ee2000c1e1900 */
[----:B-1----:R-:W-:-:S05]  /*0320*/  @!P4 IMAD.WIDE.U32 R18, R19, 0x4, R12 ;  /* 0x000000041312c825 */ /* 0x002fca00078e000c */
[----:B------:R0:W2:Y:S01]  /*0330*/  @!P4 LDG.E R25, desc[UR6][R18.64] ;  /* 0x000000061219c981 */ /* 0x0000a2000c1e1900 */
[----:B------:R-:W-:-:S04]  /*0340*/  IADD3 R29, PT, PT, R23, -0x1, RZ ;  /* 0xffffffff171d7810 */ /* 0x000fc80007ffe0ff */
[----:B------:R-:W-:-:S04]  /*0350*/  ISETP.GE.AND P0, PT, R29, R0, PT ;  /* 0x000000001d00720c */ /* 0x000fc80003f06270 */
[----:B------:R-:W-:Y:S02]  /*0360*/  ISETP.LT.OR P0, PT, R29, RZ, P0 ;  /* 0x000000ff1d00720c */ /* 0x000fe40000701670 */
[C---:B------:R-:W-:Y:S01]  /*0370*/  ISETP.GE.AND P3, PT, R23.reuse, R0, PT ;  /* 0x000000001700720c */ /* 0x040fe20003f66270 */
[----:B------:R-:W-:-:S03]  /*0380*/  VIADD R9, R23, 0x2 ;  /* 0x0000000217097836 */ /* 0x000fc60000000000 */
[----:B------:R-:W-:-:S07]  /*0390*/  ISETP.LT.OR P3, PT, R23, RZ, P3 ;  /* 0x000000ff1700720c */ /* 0x000fce0001f61670 */
[----:B------:R-:W1:Y:S01]  /*03a0*/  @!P0 LDC.64 R12, c[0x0][0x380] ;  /* 0x0000e000ff0c8b82 */ /* 0x000e620000000a00 */
[C---:B------:R-:W-:Y:S01]  /*03b0*/  VIADD R24, R23.reuse, 0x1 ;  /* 0x0000000117187836 */ /* 0x040fe20000000000 */
[----:B------:R-:W-:Y:S02]  /*03c0*/  IADD3 R27, PT, PT, R23, 0x3, RZ ;  /* 0x00000003171b7810 */ /* 0x000fe40007ffe0ff */
[-C--:B------:R-:W-:Y:S02]  /*03d0*/  ISETP.GE.AND P1, PT, R9, R0.reuse, PT ;  /* 0x000000000900720c */ /* 0x080fe40003f26270 */
[-C--:B------:R-:W-:Y:S02]  /*03e0*/  ISETP.GE.AND P2, PT, R24, R0.reuse, PT ;  /* 0x000000001800720c */ /* 0x080fe40003f46270 */
[----:B------:R-:W-:Y:S01]  /*03f0*/  ISETP.GE.AND P6, PT, R27, R0, PT ;  /* 0x000000001b00720c */ /* 0x000fe20003fc6270 */
[----:B0-----:R-:W0:Y:S01]  /*0400*/  @!P3 LDC.64 R18, c[0x0][0x380] ;  /* 0x0000e000ff12bb82 */ /* 0x001e220000000a00 */
[----:B------:R-:W-:-:S02]  /*0410*/  ISETP.LT.OR P1, PT, R9, RZ, P1 ;  /* 0x000000ff0900720c */ /* 0x000fc40000f21670 */
[----:B------:R-:W-:Y:S02]  /*0420*/  ISETP.LT.OR P2, PT, R24, RZ, P2 ;  /* 0x000000ff1800720c */ /* 0x000fe40001741670 */
[----:B------:R-:W-:Y:S01]  /*0430*/  ISETP.LT.OR P6, PT, R27, RZ, P6 ;  /* 0x000000ff1b00720c */ /* 0x000fe200037c1670 */
[----:B-1----:R-:W-:-:S10]  /*0440*/  @!P0 IMAD.WIDE.U32 R12, R29, 0x4, R12 ;  /* 0x000000041d0c8825 */ /* 0x002fd400078e000c */
[----:B------:R-:W1:Y:S01]  /*0450*/  @!P2 LDC.64 R20, c[0x0][0x380] ;  /* 0x0000e000ff14ab82 */ /* 0x000e620000000a00 */
[----:B0-----:R-:W-:-:S06]  /*0460*/  @!P3 IMAD.WIDE.U32 R28, R23, 0x4, R18 ;  /* 0x00000004171cb825 */ /* 0x001fcc00078e0012 */
[----:B------:R-:W4:Y:S01]  /*0470*/  @!P3 LDG.E R29, desc[UR6][R28.64] ;  /* 0x000000061c1db981 */ /* 0x000f22000c1e1900 */
[----:B-1----:R-:W-:-:S03]  /*0480*/  @!P2 IMAD.WIDE.U32 R20, R24, 0x4, R20 ;  /* 0x000000041814a825 */ /* 0x002fc600078e0014 */
[----:B------:R-:W5:Y:S04]  /*0490*/  @!P1 LDG.E R24, desc[UR6][R14.64+0x14] ;  /* 0x000014060e189981 */ /* 0x000f68000c1e1900 */
[----:B------:R-:W5:Y:S01]  /*04a0*/  @!P2 LDG.E R21, desc[UR6][R20.64] ;  /* 0x000000061415a981 */ /* 0x000f62000c1e1900 */
[----:B---3--:R-:W-:Y:S02]  /*04b0*/  @!P5 IMAD R4, R16, R7, R4 ;  /* 0x000000071004d224 */ /* 0x008fe400078e0204 */
[----:B------:R-:W0:Y:S01]  /*04c0*/  @!P1 LDC.64 R16, c[0x0][0x380] ;  /* 0x0000e000ff109b82 */ /* 0x000e220000000a00 */
[----:B------:R1:W3:Y:S01]  /*04d0*/  @!P0 LDG.E R7, desc[UR6][R12.64] ;  /* 0x000000060c078981 */ /* 0x0002e2000c1e1900 */
[----:B--2---:R-:W-:Y:S02]  /*04e0*/  @!P4 IMAD R4, R25, R26, R4 ;  /* 0x0000001a1904c224 */ /* 0x004fe400078e0204 */
[----:B------:R-:W-:-:S04]  /*04f0*/  VIADD R25, R23, 0x4 ;  /* 0x0000000417197836 */ /* 0x000fc80000000000 */
[----:B-1----:R-:W1:Y:S01]  /*0500*/  @!P6 LDC.64 R12, c[0x0][0x380] ;  /* 0x0000e000ff0ceb82 */ /* 0x002e620000000a00 */
[----:B------:R-:W-:-:S04]  /*0510*/  ISETP.GE.AND P4, PT, R25, R0, PT ;  /* 0x000000001900720c */ /* 0x000fc80003f86270 */
[----:B------:R-:W-:-:S13]  /*0520*/  ISETP.LT.OR P4, PT, R25, RZ, P4 ;  /* 0x000000ff1900720c */ /* 0x000fda0002781670 */
[----:B------:R-:W2:Y:S01]  /*0530*/  @!P4 LDC.64 R18, c[0x0][0x380] ;  /* 0x0000e000ff12cb82 */ /* 0x000ea20000000a00 */
[----:B0-----:R-:W-:Y:S01]  /*0540*/  @!P1 IMAD.WIDE.U32 R16, R9, 0x4, R16 ;  /* 0x0000000409109825 */ /* 0x001fe200078e0010 */
[----:B------:R-:W5:Y:S04]  /*0550*/  @!P4 LDG.E R20, desc[UR6][R14.64+0x1c] ;  /* 0x00001c060e14c981 */ /* 0x000f68000c1e1900 */
[----:B------:R-:W3:Y:S01]  /*0560*/  @!P0 LDG.E R9, desc[UR6][R14.64+0x8] ;  /* 0x000008060e098981 */ /* 0x000ee2000c1e1900 */
[----:B-1----:R-:W-:-:S03]  /*0570*/  @!P6 IMAD.WIDE.U32 R26, R27, 0x4, R12 ;  /* 0x000000041b1ae825 */ /* 0x002fc600078e000c */
[----:B------:R-:W4:Y:S04]  /*0580*/  @!P3 LDG.E R12, desc[UR6][R14.64+0xc] ;  /* 0x00000c060e0cb981 */ /* 0x000f28000c1e1900 */
[----:B------:R-:W5:Y:S04]  /*0590*/  @!P2 LDG.E R13, desc[UR6][R14.64+0x10] ;  /* 0x000010060e0da981 */ /* 0x000f68000c1e1900 */
[----:B------:R-:W5:Y:S04]  /*05a0*/  @!P1 LDG.E R17, desc[UR6][R16.64] ;  /* 0x0000000610119981 */ /* 0x000f68000c1e1900 */
[----:B------:R-:W5:Y:S01]  /*05b0*/  @!P6 LDG.E R27, desc[UR6][R26.64] ;  /* 0x000000061a1be981 */ /* 0x000f62000c1e1900 */
[----:B--2---:R-:W-:-:S03]  /*05c0*/  @!P4 IMAD.WIDE.U32 R18, R25, 0x4, R18 ;  /* 0x000000041912c825 */ /* 0x004fc600078e0012 */
[----:B------:R-:W2:Y:S04]  /*05d0*/  @!P6 LDG.E R25, desc[UR6][R14.64+0x18] ;  /* 0x000018060e19e981 */ /* 0x000ea8000c1e1900 */
[----:B------:R-:W2:Y:S01]  /*05e0*/  @!P4 LDG.E R19, desc[UR6][R18.64] ;  /* 0x000000061213c981 */ /* 0x000ea2000c1e1900 */
[----:B------:R-:W-:Y:S01]  /*05f0*/  VIADD R22, R22, 0x8 ;  /* 0x0000000816167836 */ /* 0x000fe20000000000 */
[----:B------:R-:W-:Y:S01]  /*0600*/  IADD3 R8, PT, PT, R8, 0x8, RZ ;  /* 0x0000000808087810 */ /* 0x000fe20007ffe0ff */
[----:B------:R-:W-:Y:S02]  /*0610*/  VIADD R23, R23, 0x8 ;  /* 0x0000000817177836 */ /* 0x000fe40000000000 */
[----:B---3--:R-:W-:Y:S01]  /*0620*/  @!P0 IMAD R4, R7, R9, R4 ;  /* 0x0000000907048224 */ /* 0x008fe200078e0204 */
[----:B------:R-:W-:-:S03]  /*0630*/  ISETP.NE.AND P0, PT, R22, RZ, PT ;  /* 0x000000ff1600720c */ /* 0x000fc60003f05270 */
[----:B----4-:R-:W-:-:S04]  /*0640*/  @!P3 IMAD R4, R29, R12, R4 ;  /* 0x0000000c1d04b224 */ /* 0x010fc800078e0204 */
[----:B-----5:R-:W-:-:S04]  /*0650*/  @!P2 IMAD R4, R21, R13, R4 ;  /* 0x0000000d1504a224 */ /* 0x020fc800078e0204 */
[----:B------:R-:W-:-:S04]  /*0660*/  @!P1 IMAD R4, R17, R24, R4 ;  /* 0x0000001811049224 */ /* 0x000fc800078e0204 */
[----:B--2---:R-:W-:-:S04]  /*0670*/  @!P6 IMAD R4, R27, R25, R4 ;  /* 0x000000191b04e224 */ /* 0x004fc800078e0204 */
[----:B------:R-:W-:Y:S01]  /*0680*/  @!P4 IMAD R4, R19, R20, R4 ;  /* 0x000000141304c224 */ /* 0x000fe200078e0204 */
[----:B------:R-:W-:Y:S06]  /*0690*/  @P0 BRA `(.L_x_3) ;  /* 0xfffffff800e40947 */ /* 0x000fec000383ffff */
[----:B------:R-:W-:-:S07]  /*06a0*/  VIADD R23, R23, 0xfffffffd ;  /* 0xfffffffd17177836 */ /* 0x000fce0000000000 */
.L_x_2:
[----:B------:R-:W-:-:S13]  /*06b0*/  ISETP.NE.AND P0, PT, R6, RZ, PT ;  /* 0x000000ff0600720c */ /* 0x000fda0003f05270 */
[----:B------:R-:W-:Y:S05]  /*06c0*/  @!P0 BRA `(.L_x_1) ;  /* 0x0000000400288947 */ /* 0x000fea0003800000 */
[----:B------:R-:W-:Y:S02]  /*06d0*/  ISETP.GE.U32.AND P0, PT, R6, 0x4, PT ;  /* 0x000000040600780c */ /* 0x000fe40003f06070 */
[----:B------:R-:W-:-:S04]  /*06e0*/  LOP3.LUT R16, R5, 0x3, RZ, 0xc0, !PT ;  /* 0x0000000305107812 */ /* 0x000fc800078ec0ff */
[----:B------:R-:W-:-:S07]  /*06f0*/  ISETP.NE.AND P3, PT, R16, RZ, PT ;  /* 0x000000ff1000720c */ /* 0x000fce0003f65270 */
[----:B------:R-:W-:Y:S06]  /*0700*/  @!P0 BRA `(.L_x_4) ;  /* 0x00000000008c8947 */ /* 0x000fec0003800000 */
[CC--:B------:R-:W-:Y:S01]  /*0710*/  ISETP.GE.AND P0, PT, R23.reuse, R0.reuse, PT ;  /* 0x000000001700720c */ /* 0x0c0fe20003f06270 */
[C---:B------:R-:W-:Y:S01]  /*0720*/  VIADD R25, R23.reuse, 0x2 ;  /* 0x0000000217197836 */ /* 0x040fe20000000000 */
[C---:B------:R-:W-:Y:S01]  /*0730*/  IADD3 R21, PT, PT, R23.reuse, 0x1, RZ ;  /* 0x0000000117157810 */ /* 0x040fe20007ffe0ff */
[----:B------:R-:W0:Y:S01]  /*0740*/  LDC.64 R8, c[0x0][0x388] ;  /* 0x0000e200ff087b82 */ /* 0x000e220000000a00 */
[C---:B------:R-:W-:Y:S01]  /*0750*/  ISETP.LT.OR P0, PT, R23.reuse, RZ, P0 ;  /* 0x000000ff1700720c */ /* 0x040fe20000701670 */
[----:B------:R-:W-:Y:S01]  /*0760*/  IMAD.IADD R19, R23, 0x1, -R2 ;  /* 0x0000000117137824 */ /* 0x000fe200078e0a02 */
[-C--:B------:R-:W-:Y:S02]  /*0770*/  ISETP.GE.AND P1, PT, R21, R0.reuse, PT ;  /* 0x000000001500720c */ /* 0x080fe40003f26270 */
[----:B------:R-:W-:Y:S02]  /*0780*/  IADD3 R17, PT, PT, R23, 0x3, RZ ;  /* 0x0000000317117810 */ /* 0x000fe40007ffe0ff */
[----:B------:R-:W-:-:S02]  /*0790*/  ISETP.GE.AND P2, PT, R25, R0, PT ;  /* 0x000000001900720c */ /* 0x000fc40003f46270 */
[----:B------:R-:W-:Y:S02]  /*07a0*/  ISETP.LT.OR P1, PT, R21, RZ, P1 ;  /* 0x000000ff1500720c */ /* 0x000fe40000f21670 */
[----:B------:R-:W-:Y:S02]  /*07b0*/  ISETP.LT.OR P2, PT, R25, RZ, P2 ;  /* 0x000000ff1900720c */ /* 0x000fe40001741670 */
[C---:B------:R-:W-:Y:S01]  /*07c0*/  ISETP.GE.AND P4, PT, R17.reuse, R0, PT ;  /* 0x000000001100720c */ /* 0x040fe20003f86270 */
[----:B------:R-:W1:Y:S03]  /*07d0*/  @!P0 LDC.64 R14, c[0x0][0x380] ;  /* 0x0000e000ff0e8b82 */ /* 0x000e660000000a00 */
[----:B------:R-:W-:-:S05]  /*07e0*/  ISETP.LT.OR P4, PT, R17, RZ, P4 ;  /* 0x000000ff1100720c */ /* 0x000fca0002781670 */
[----:B------:R-:W2:Y:S01]  /*07f0*/  @!P1 LDC.64 R12, c[0x0][0x380] ;  /* 0x0000e000ff0c9b82 */ /* 0x000ea20000000a00 */
[----:B0-----:R-:W-:-:S05]  /*0800*/  IMAD.WIDE R8, R19, 0x4, R8 ;  /* 0x0000000413087825 */ /* 0x001fca00078e0208 */
[----:B------:R-:W3:Y:S02]  /*0810*/  @!P0 LDG.E R18, desc[UR6][R8.64] ;  /* 0x0000000608128981 */ /* 0x000ee4000c1e1900 */
[----:B------:R-:W0:Y:S02]  /*0820*/  @!P2 LDC.64 R10, c[0x0][0x380] ;  /* 0x0000e000ff0aab82 */ /* 0x000e240000000a00 */
[----:B------:R-:W4:Y:S04]  /*0830*/  @!P1 LDG.E R19, desc[UR6][R8.64+0x4] ;  /* 0x0000040608139981 */ /* 0x000f28000c1e1900 */
[----:B------:R-:W5:Y:S02]  /*0840*/  @!P4 LDG.E R20, desc[UR6][R8.64+0xc] ;  /* 0x00000c060814c981 */ /* 0x000f64000c1e1900 */
[----:B------:R-:W0:Y:S01]  /*0850*/  @!P4 LDC.64 R6, c[0x0][0x380] ;  /* 0x0000e000ff06cb82 */ /* 0x000e220000000a00 */
[----:B-1----:R-:W-:-:S06]  /*0860*/  @!P0 IMAD.WIDE.U32 R14, R23, 0x4, R14 ;  /* 0x00000004170e8825 */ /* 0x002fcc00078e000e */
[----:B------:R-:W3:Y:S01]  /*0870*/  @!P0 LDG.E R15, desc[UR6][R14.64] ;  /* 0x000000060e0f8981 */ /* 0x000ee2000c1e1900 */
[----:B--2---:R-:W-:-:S06]  /*0880*/  @!P1 IMAD.WIDE.U32 R12, R21, 0x4, R12 ;  /* 0x00000004150c9825 */ /* 0x004fcc00078e000c */
[----:B------:R-:W4:Y:S01]  /*0890*/  @!P1 LDG.E R13, desc[UR6][R12.64] ;  /* 0x000000060c0d9981 */ /* 0x000f22000c1e1900 */
[----:B0-----:R-:W-:-:S06]  /*08a0*/  @!P2 IMAD.WIDE.U32 R10, R25, 0x4, R10 ;  /* 0x00000004190aa825 */ /* 0x001fcc00078e000a */
[----:B------:R-:W2:Y:S01]  /*08b0*/  @!P2 LDG.E R11, desc[UR6][R10.64] ;  /* 0x000000060a0ba981 */ /* 0x000ea2000c1e1900 */
[----:B------:R-:W-:-:S03]  /*08c0*/  @!P4 IMAD.WIDE.U32 R6, R17, 0x4, R6 ;  /* 0x000000041106c825 */ /* 0x000fc600078e0006 */
[----:B------:R-:W2:Y:S04]  /*08d0*/  @!P2 LDG.E R17, desc[UR6][R8.64+0x8] ;  /* 0x000008060811a981 */ /* 0x000ea8000c1e1900 */
[----:B------:R-:W5:Y:S01]  /*08e0*/  @!P4 LDG.E R7, desc[UR6][R6.64] ;  /* 0x000000060607c981 */ /* 0x000f62000c1e1900 */
[----:B------:R-:W-:Y:S01]  /*08f0*/  IADD3 R23, PT, PT, R23, 0x4, RZ ;  /* 0x0000000417177810 */ /* 0x000fe20007ffe0ff */
[----:B---3--:R-:W-:-:S04]  /*0900*/  @!P0 IMAD R4, R15, R18, R4 ;  /* 0x000000120f048224 */ /* 0x008fc800078e0204 */
[----:B----4-:R-:W-:-:S04]  /*0910*/  @!P1 IMAD R4, R13, R19, R4 ;  /* 0x000000130d049224 */ /* 0x010fc800078e0204 */
[----:B--2---:R-:W-:-:S04]  /*0920*/  @!P2 IMAD R4, R11, R17, R4 ;  /* 0x000000110b04a224 */ /* 0x004fc800078e0204 */
[----:B-----5:R-:W-:-:S07]  /*0930*/  @!P4 IMAD R4, R7, R20, R4 ;  /* 0x000000140704c224 */ /* 0x020fce00078e0204 */
.L_x_4:
[----:B------:R-:W-:Y:S05]  /*0940*/  @!P3 BRA `(.L_x_1) ;  /* 0x000000000088b947 */ /* 0x000fea0003800000 */
[----:B------:R-:W-:-:S13]  /*0950*/  ISETP.NE.AND P0, PT, R16, 0x1, PT ;  /* 0x000000011000780c */ /* 0x000fda0003f05270 */
[----:B------:R-:W-:Y:S05]  /*0960*/  @!P0 BRA `(.L_x_5) ;  /* 0x00000000004c8947 */ /* 0x000fea0003800000 */
[CC--:B------:R-:W-:Y:S01]  /*0970*/  ISETP.GE.AND P0, PT, R23.reuse, R0.reuse, PT ;  /* 0x000000001700720c */ /* 0x0c0fe20003f06270 */
[C---:B------:R-:W-:Y:S01]  /*0980*/  VIADD R17, R23.reuse, 0x1 ;  /* 0x0000000117117836 */ /* 0x040fe20000000000 */
[----:B------:R-:W0:Y:S01]  /*0990*/  LDC.64 R6, c[0x0][0x388] ;  /* 0x0000e200ff067b82 */ /* 0x000e220000000a00 */
[----:B------:R-:W-:Y:S02]  /*09a0*/  IADD3 R9, PT, PT, -R2, R23, RZ ;  /* 0x0000001702097210 */ /* 0x000fe40007ffe1ff */
[----:B------:R-:W-:Y:S02]  /*09b0*/  ISETP.LT.OR P1, PT, R23, RZ, P0 ;  /* 0x000000ff1700720c */ /* 0x000fe40000721670 */
[----:B------:R-:W-:-:S04]  /*09c0*/  ISETP.GE.AND P0, PT, R17, R0, PT ;  /* 0x000000001100720c */ /* 0x000fc80003f06270 */
[----:B------:R-:W-:-:S07]  /*09d0*/  ISETP.LT.OR P0, PT, R17, RZ, P0 ;  /* 0x000000ff1100720c */ /* 0x000fce0000701670 */
[----:B------:R-:W1:Y:S08]  /*09e0*/  @!P1 LDC.64 R10, c[0x0][0x380] ;  /* 0x0000e000ff0a9b82 */ /* 0x000e700000000a00 */
[----:B------:R-:W2:Y:S01]  /*09f0*/  @!P0 LDC.64 R12, c[0x0][0x380] ;  /* 0x0000e000ff0c8b82 */ /* 0x000ea20000000a00 */
[----:B0-----:R-:W-:-:S05]  /*0a00*/  IMAD.WIDE R8, R9, 0x4, R6 ;  /* 0x0000000409087825 */ /* 0x001fca00078e0206 */
[----:B------:R-:W3:Y:S01]  /*0a10*/  @!P1 LDG.E R15, desc[UR6][R8.64] ;  /* 0x00000006080f9981 */ /* 0x000ee2000c1e1900 */
[----:B-1----:R-:W-:-:S06]  /*0a20*/  @!P1 IMAD.WIDE.U32 R10, R23, 0x4, R10 ;  /* 0x00000004170a9825 */ /* 0x002fcc00078e000a */
[----:B------:R-:W3:Y:S01]  /*0a30*/  @!P1 LDG.E R10, desc[UR6][R10.64] ;  /* 0x000000060a0a9981 */ /* 0x000ee2000c1e1900 */
[----:B--2---:R-:W-:-:S03]  /*0a40*/  @!P0 IMAD.WIDE.U32 R6, R17, 0x4, R12 ;  /* 0x0000000411068825 */ /* 0x004fc600078e000c */
[----:B------:R-:W2:Y:S04]  /*0a50*/  @!P0 LDG.E R12, desc[UR6][R8.64+0x4] ;  /* 0x00000406080c8981 */ /* 0x000ea8000c1e1900 */
[----:B------:R-:W2:Y:S01]  /*0a60*/  @!P0 LDG.E R7, desc[UR6][R6.64] ;  /* 0x0000000606078981 */ /* 0x000ea2000c1e1900 */
[----:B------:R-:W-:Y:S02]  /*0a70*/  VIADD R23, R23, 0x2 ;  /* 0x0000000217177836 */ /* 0x000fe40000000000 */
[----:B---3--:R-:W-:-:S04]  /*0a80*/  @!P1 IMAD R4, R10, R15, R4 ;  /* 0x0000000f0a049224 */ /* 0x008fc800078e0204 */
[----:B--2---:R-:W-:-:S07]  /*0a90*/  @!P0 IMAD R4, R7, R12, R4 ;  /* 0x0000000c07048224 */ /* 0x004fce00078e0204 */
.L_x_5:
[----:B------:R-:W-:Y:S02]  /*0aa0*/  ISETP.GE.AND P0, PT, R23, R0, PT ;  /* 0x000000001700720c */ /* 0x000fe40003f06270 */
[----:B------:R-:W-:Y:S02]  /*0ab0*/  LOP3.LUT R5, R5, 0x1, RZ, 0xc0, !PT ;  /* 0x0000000105057812 */ /* 0x000fe400078ec0ff */
[----:B------:R-:W-:-:S04]  /*0ac0*/  ISETP.LT.OR P0, PT, R23, RZ, P0 ;  /* 0x000000ff1700720c */ /* 0x000fc80000701670 */
[----:B------:R-:W-:-:S13]  /*0ad0*/  ISETP.NE.U32.OR P0, PT, R5, 0x1, P0 ;  /* 0x000000010500780c */ /* 0x000fda0000705470 */
[----:B------:R-:W-:Y:S05]  /*0ae0*/  @P0 BRA `(.L_x_1) ;  /* 0x0000000000200947 */ /* 0x000fea0003800000 */
[----:B------:R-:W0:Y:S01]  /*0af0*/  LDC.64 R6, c[0x0][0x380] ;  /* 0x0000e000ff067b82 */ /* 0x000e220000000a00 */
[----:B------:R-:W-:-:S07]  /*0b00*/  IADD3 R5, PT, PT, -R2, R23, RZ ;  /* 0x0000001702057210 */ /* 0x000fce0007ffe1ff */
[----:B------:R-:W1:Y:S01]  /*0b10*/  LDC.64 R8, c[0x0][0x388] ;  /* 0x0000e200ff087b82 */ /* 0x000e620000000a00 */
[----:B0-----:R-:W-:-:S06]  /*0b20*/  IMAD.WIDE.U32 R6, R23, 0x4, R6 ;  /* 0x0000000417067825 */ /* 0x001fcc00078e0006 */
[----:B------:R-:W2:Y:S01]  /*0b30*/  LDG.E R7, desc[UR6][R6.64] ;  /* 0x0000000606077981 */ /* 0x000ea2000c1e1900 */
[----:B-1----:R-:W-:-:S06]  /*0b40*/  IMAD.WIDE R8, R5, 0x4, R8 ;  /* 0x0000000405087825 */ /* 0x002fcc00078e0208 */
[----:B------:R-:W2:Y:S02]  /*0b50*/  LDG.E R8, desc[UR6][R8.64] ;  /* 0x0000000608087981 */ /* 0x000ea4000c1e1900 */
[----:B--2---:R-:W-:-:S07]  /*0b60*/  IMAD R4, R7, R8, R4 ;  /* 0x0000000807047224 */ /* 0x004fce00078e0204 */
.L_x_1:
[----:B------:R-:W-:Y:S05]  /*0b70*/  BSYNC.RECONVERGENT B0 ;  /* 0x0000000000007941 */ /* 0x000fea0003800200 */
.L_x_0:
[----:B------:R-:W0:Y:S02]  /*0b80*/  LDC.64 R6, c[0x0][0x390] ;  /* 0x0000e400ff067b82 */ /* 0x000e240000000a00 */
[----:B0-----:R-:W-:-:S05]  /*0b90*/  IMAD.WIDE R2, R3, 0x4, R6 ;  /* 0x0000000403027825 */ /* 0x001fca00078e0206 */
[----:B------:R-:W-:Y:S01]  /*0ba0*/  STG.E desc[UR6][R2.64], R4 ;  /* 0x0000000402007986 */ /* 0x000fe2000c101906 */
[----:B------:R-:W-:Y:S05]  /*0bb0*/  EXIT ;  /* 0x000000000000794d */ /* 0x000fea0003800000 */
.L_x_6:
[----:B------:R-:W-:-:S00]  /*0bc0*/  BRA `(.L_x_6) ;  /* 0xfffffffc00fc7947 */ /* 0x000fc0000383ffff */
[----:B------:R-:W-:-:S00]  /*0bd0*/  NOP ;  /* 0x0000000000007918 */ /* 0x000fc00000000000 */
        /* <DEDUP_REMOVED lines=10> */
.L_x_7:


//--------------------- .nv.shared.reserved.0     --------------------------
	.section	.nv.shared.reserved.0,"aw",@nobits
	.weak		__nv_reservedSMEM_offset_0_alias
	.size		__nv_reservedSMEM_offset_0_alias, 0, 64
	.other		__nv_reservedSMEM_offset_0_alias,@"STO_CUDA_RESERVED_SHARED STV_DEFAULT"
__nv_reservedSMEM_offset_0_alias:
	.zero		0
	.zero		64


//--------------------- .nv.constant0._Z11convolve_1dPiS_S_ii --------------------------
	.section	.nv.constant0._Z11convolve_1dPiS_S_ii,"a",@progbits
	.sectionflags	@""
	.align	4
.nv.constant0._Z11convolve_1dPiS_S_ii:
	.zero		928


//--------------------- SYMBOLS --------------------------

	.type		.nv.reservedSmem.offset0,@object
	.size		.nv.reservedSmem.offset0,0x4
